	.headerflags	@"EF_CUDA_TEXMODE_UNIFIED EF_CUDA_64BIT_ADDRESS EF_CUDA_ACCELERATORS EF_CUDA_SM90 EF_CUDA_VIRTUAL_SM(EF_CUDA_SM90)"
	.elftype	@"ET_EXEC"


//--------------------- .nv.info                  --------------------------
	.section	.nv.info,"",@"SHT_CUDA_INFO"
	.align	4


	//----- nvinfo : EIATTR_REGCOUNT
	.align		4
        /*0000*/ 	.byte	0x04, 0x2f
        /*0002*/ 	.short	(.L_3 - .L_2)
	.align		4
.L_2:
        /*0004*/ 	.word	index@(triton_poi_fused__native_batch_norm_legit_no_training_relu_2)
        /*0008*/ 	.word	0x00000012


	//----- nvinfo : EIATTR_MIN_STACK_SIZE
	.align		4
.L_3:
        /*000c*/ 	.byte	0x04, 0x12
        /*000e*/ 	.short	(.L_5 - .L_4)
	.align		4
.L_4:
        /*0010*/ 	.word	index@(triton_poi_fused__native_batch_norm_legit_no_training_relu_2)
        /*0014*/ 	.word	0x00000000


	//----- nvinfo : EIATTR_FRAME_SIZE
	.align		4
.L_5:
        /*0018*/ 	.byte	0x04, 0x11
        /*001a*/ 	.short	(.L_7 - .L_6)
	.align		4
.L_6:
        /*001c*/ 	.word	index@(triton_poi_fused__native_batch_norm_legit_no_training_relu_2)
        /*0020*/ 	.word	0x00000000


	//----- nvinfo : EIATTR_MIN_STACK_SIZE
	.align		4
.L_7:
        /*0024*/ 	.byte	0x04, 0x12
        /*0026*/ 	.short	(.L_9 - .L_8)
	.align		4
.L_8:
        /*0028*/ 	.word	index@(triton_poi_fused__native_batch_norm_legit_no_training_relu_2)
        /*002c*/ 	.word	0x00000000
.L_9:


//--------------------- .nv.info.triton_poi_fused__native_batch_norm_legit_no_training_relu_2 --------------------------
	.section	.nv.info.triton_poi_fused__native_batch_norm_legit_no_training_relu_2,"",@"SHT_CUDA_INFO"
	.sectionflags	@""
	.align	4


	//----- nvinfo : EIATTR_CUDA_API_VERSION
	.align		4
        /*0000*/ 	.byte	0x04, 0x37
        /*0002*/ 	.short	(.L_11 - .L_10)
.L_10:
        /*0004*/ 	.word	0x0000007c


	//----- nvinfo : EIATTR_KPARAM_INFO
	.align		4
.L_11:
        /*0008*/ 	.byte	0x04, 0x17
        /*000a*/ 	.short	(.L_13 - .L_12)
.L_12:
        /*000c*/ 	.word	0x00000000
        /*0010*/ 	.short	0x0006
        /*0012*/ 	.short	0x0030
        /*0014*/ 	.byte	0x00, 0xf0, 0x11, 0x00


	//----- nvinfo : EIATTR_KPARAM_INFO
	.align		4
.L_13:
        /*0018*/ 	.byte	0x04, 0x17
        /*001a*/ 	.short	(.L_15 - .L_14)
.L_14:
        /*001c*/ 	.word	0x00000000
        /*0020*/ 	.short	0x0005
        /*0022*/ 	.short	0x0028
        /*0024*/ 	.byte	0x00, 0xf4, 0x21, 0x00


	//----- nvinfo : EIATTR_KPARAM_INFO
	.align		4
.L_15:
        /*0028*/ 	.byte	0x04, 0x17
        /*002a*/ 	.short	(.L_17 - .L_16)
.L_16:
        /*002c*/ 	.word	0x00000000
        /*0030*/ 	.short	0x0004
        /*0032*/ 	.short	0x0020
        /*0034*/ 	.byte	0x00, 0xf4, 0x21, 0x00


	//----- nvinfo : EIATTR_KPARAM_INFO
	.align		4
.L_17:
        /*0038*/ 	.byte	0x04, 0x17
        /*003a*/ 	.short	(.L_19 - .L_18)
.L_18:
        /*003c*/ 	.word	0x00000000
        /*0040*/ 	.short	0x0003
        /*0042*/ 	.short	0x0018
        /*0044*/ 	.byte	0x00, 0xf4, 0x21, 0x00


	//----- nvinfo : EIATTR_KPARAM_INFO
	.align		4
.L_19:
        /*0048*/ 	.byte	0x04, 0x17
        /*004a*/ 	.short	(.L_21 - .L_20)
.L_20:
        /*004c*/ 	.word	0x00000000
        /*0050*/ 	.short	0x0002
        /*0052*/ 	.short	0x0010
        /*0054*/ 	.byte	0x00, 0xf4, 0x21, 0x00


	//----- nvinfo : EIATTR_KPARAM_INFO
	.align		4
.L_21:
        /*0058*/ 	.byte	0x04, 0x17
        /*005a*/ 	.short	(.L_23 - .L_22)
.L_22:
        /*005c*/ 	.word	0x00000000
        /*0060*/ 	.short	0x0001
        /*0062*/ 	.short	0x0008
        /*0064*/ 	.byte	0x00, 0xf4, 0x21, 0x00


	//----- nvinfo : EIATTR_KPARAM_INFO
	.align		4
.L_23:
        /*0068*/ 	.byte	0x04, 0x17
        /*006a*/ 	.short	(.L_25 - .L_24)
.L_24:
        /*006c*/ 	.word	0x00000000
        /*0070*/ 	.short	0x0000
        /*0072*/ 	.short	0x0000
        /*0074*/ 	.byte	0x00, 0xf4, 0x21, 0x00


	//----- nvinfo : EIATTR_SPARSE_MMA_MASK
	.align		4
.L_25:
        /*0078*/ 	.byte	0x03, 0x50
        /*007a*/ 	.short	0x0000


	//----- nvinfo : EIATTR_MAXREG_COUNT
	.align		4
        /*007c*/ 	.byte	0x03, 0x1b
        /*007e*/ 	.short	0x00ff


	//----- nvinfo : EIATTR_EXIT_INSTR_OFFSETS
	.align		4
        /*0080*/ 	.byte	0x04, 0x1c
        /*0082*/ 	.short	(.L_27 - .L_26)


	//   ....[0]....
.L_26:
        /*0084*/ 	.word	0x00000320


	//   ....[1]....
        /*0088*/ 	.word	0x00000340


	//----- nvinfo : EIATTR_REQNTID
	.align		4
.L_27:
        /*008c*/ 	.byte	0x04, 0x10
        /*008e*/ 	.short	(.L_29 - .L_28)
.L_28:
        /*0090*/ 	.word	0x00000080
        /*0094*/ 	.word	0x00000001
        /*0098*/ 	.word	0x00000001


	//----- nvinfo : EIATTR_CBANK_PARAM_SIZE
	.align		4
.L_29:
        /*009c*/ 	.byte	0x03, 0x19
        /*009e*/ 	.short	0x0034


	//----- nvinfo : EIATTR_PARAM_CBANK
	.align		4
        /*00a0*/ 	.byte	0x04, 0x0a
        /*00a2*/ 	.short	(.L_31 - .L_30)
	.align		4
.L_30:
        /*00a4*/ 	.word	index@(.nv.constant0.triton_poi_fused__native_batch_norm_legit_no_training_relu_2)
        /*00a8*/ 	.short	0x0210
        /*00aa*/ 	.short	0x0034


	//----- nvinfo : EIATTR_SW_WAR
	.align		4
.L_31:
        /*00ac*/ 	.byte	0x04, 0x36
        /*00ae*/ 	.short	(.L_33 - .L_32)
.L_32:
        /*00b0*/ 	.word	0x00000008
.L_33:


//--------------------- .nv.callgraph             --------------------------
	.section	.nv.callgraph,"",@"SHT_CUDA_CALLGRAPH"
	.align	4
	.sectionentsize	8
	.align		4
        /*0000*/ 	.word	0x00000000
	.align		4
        /*0004*/ 	.word	0xffffffff
	.align		4
        /*0008*/ 	.word	0x00000000
	.align		4
        /*000c*/ 	.word	0xfffffffe
	.align		4
        /*0010*/ 	.word	0x00000000
	.align		4
        /*0014*/ 	.word	0xfffffffd
	.align		4
        /*0018*/ 	.word	0x00000000
	.align		4
        /*001c*/ 	.word	0xfffffffc


//--------------------- .nv.constant4             --------------------------
	.section	.nv.constant4,"a",@progbits
	.align	8
	.align		8
.nv.constant4:
        /*0000*/ 	.dword	_$_str
	.align		8
        /*0008*/ 	.dword	_$_str_$_2


//--------------------- .text.triton_poi_fused__native_batch_norm_legit_no_training_relu_2 --------------------------
	.section	.text.triton_poi_fused__native_batch_norm_legit_no_training_relu_2,"ax",@progbits
	.align	128
        .global         triton_poi_fused__native_batch_norm_legit_no_training_relu_2
        .type           triton_poi_fused__native_batch_norm_legit_no_training_relu_2,@function
        .size           triton_poi_fused__native_batch_norm_legit_no_training_relu_2,(.L_x_1 - triton_poi_fused__native_batch_norm_legit_no_training_relu_2)
        .other          triton_poi_fused__native_batch_norm_legit_no_training_relu_2,@"STO_CUDA_ENTRY STV_DEFAULT"
triton_poi_fused__native_batch_norm_legit_no_training_relu_2:
.text.triton_poi_fused__native_batch_norm_legit_no_training_relu_2:
[----:B------:R-:W0:Y:S01]  /*0000*/  LDC R1, c[0x0][0x28] ;  /* 0x00000a00ff017b82 */ /* 0x000e220000000800 */
[----:B------:R-:W1:Y:S07]  /*0010*/  S2R R0, SR_TID.X ;  /* 0x0000000000007919 */ /* 0x000e6e0000002100 */
[----:B------:R-:W2:Y:S01]  /*0020*/  LDC.64 R8, c[0x0][0x220] ;  /* 0x00008800ff087b82 */ /* 0x000ea20000000a00 */
[----:B------:R-:W-:Y:S01]  /*0030*/  HFMA2.MMA R14, -RZ, RZ, 0, 0 ;  /* 0x00000000ff0e7435 */ /* 0x000fe200000001ff */
[----:B------:R-:W-:Y:S01]  /*0040*/  ULDC.64 UR4, c[0x0][0x208] ;  /* 0x0000820000047ab9 */ /* 0x000fe20000000a00 */
[----:B------:R-:W3:Y:S05]  /*0050*/  S2R R3, SR_CTAID.X ;  /* 0x0000000000037919 */ /* 0x000eea0000002500 */
[----:B------:R-:W4:Y:S08]  /*0060*/  LDC.64 R4, c[0x0][0x210] ;  /* 0x00008400ff047b82 */ /* 0x000f300000000a00 */
[----:B------:R-:W5:Y:S08]  /*0070*/  LDC.64 R6, c[0x0][0x218] ;  /* 0x00008600ff067b82 */ /* 0x000f700000000a00 */
[----:B------:R-:W5:Y:S01]  /*0080*/  LDC.64 R10, c[0x0][0x228] ;  /* 0x00008a00ff0a7b82 */ /* 0x000f620000000a00 */
[----:B-1----:R-:W-:-:S07]  /*0090*/  LOP3.LUT R0, R0, 0x7f, RZ, 0xc0, !PT ;  /* 0x0000007f00007812 */ /* 0x002fce00078ec0ff */
[----:B------:R-:W1:Y:S01]  /*00a0*/  LDC.64 R12, c[0x0][0x230] ;  /* 0x00008c00ff0c7b82 */ /* 0x000e620000000a00 */
[----:B---3--:R-:W-:Y:S01]  /*00b0*/  SHF.R.S32.HI R2, RZ, 0x18, R3 ;  /* 0x00000018ff027819 */ /* 0x008fe20000011403 */
[----:B------:R-:W-:-:S03]  /*00c0*/  IMAD R0, R3, 0x80, R0 ;  /* 0x0000008003007824 */ /* 0x000fc600078e0200 */
[----:B------:R-:W-:Y:S02]  /*00d0*/  SGXT R3, R2, 0x1 ;  /* 0x000000010203781a */ /* 0x000fe40000000200 */
[----:B------:R-:W-:Y:S02]  /*00e0*/  ISETP.GE.AND P0, PT, R0, 0x800, PT ;  /* 0x000008000000780c */ /* 0x000fe40003f06270 */
[----:B------:R-:W-:-:S04]  /*00f0*/  LEA.HI R3, R3, R0, RZ, 0x4 ;  /* 0x0000000003037211 */ /* 0x000fc800078f20ff */
[----:B------:R-:W-:-:S04]  /*0100*/  SHF.R.S32.HI R3, RZ, 0x4, R3 ;  /* 0x00000004ff037819 */ /* 0x000fc80000011403 */
[----:B------:R-:W-:-:S04]  /*0110*/  LEA.HI R2, R3, R3, RZ, 0x5 ;  /* 0x0000000303027211 */ /* 0x000fc800078f28ff */
[----:B------:R-:W-:-:S05]  /*0120*/  LOP3.LUT R2, R2, 0xffffffe0, RZ, 0xc0, !PT ;  /* 0xffffffe002027812 */ /* 0x000fca00078ec0ff */
[----:B------:R-:W-:-:S04]  /*0130*/  IMAD.IADD R15, R3, 0x1, -R2 ;  /* 0x00000001030f7824 */ /* 0x000fc800078e0a02 */
[----:B--2---:R-:W-:-:S05]  /*0140*/  IMAD.WIDE R8, R15, 0x4, R8 ;  /* 0x000000040f087825 */ /* 0x004fca00078e0208 */
[----:B------:R2:W3:Y:S01]  /*0150*/  @!P0 LDG.E.EL R14, desc[UR4][R8.64] ;  /* 0x00000004080e8981 */ /* 0x0004e2000c2e1900 */
[----:B------:R-:W-:Y:S01]  /*0160*/  CS2R R2, SRZ ;  /* 0x0000000000027805 */ /* 0x000fe2000001ff00 */
[----:B----4-:R-:W-:-:S04]  /*0170*/  IMAD.WIDE R4, R0, 0x4, R4 ;  /* 0x0000000400047825 */ /* 0x010fc800078e0204 */
[C---:B-----5:R-:W-:Y:S01]  /*0180*/  IMAD.WIDE R6, R15.reuse, 0x4, R6 ;  /* 0x000000040f067825 */ /* 0x060fe200078e0206 */
[----:B------:R4:W5:Y:S03]  /*0190*/  @!P0 LDG.E R2, desc[UR4][R4.64] ;  /* 0x0000000404028981 */ /* 0x000966000c1e1900 */
[C---:B0-2---:R-:W-:Y:S01]  /*01a0*/  IMAD.WIDE R8, R15.reuse, 0x4, R10 ;  /* 0x000000040f087825 */ /* 0x045fe200078e020a */
[----:B------:R0:W5:Y:S03]  /*01b0*/  @!P0 LDG.E.EL R3, desc[UR4][R6.64] ;  /* 0x0000000406038981 */ /* 0x000166000c2e1900 */
[----:B-1----:R-:W-:Y:S01]  /*01c0*/  IMAD.WIDE R10, R15, 0x4, R12 ;  /* 0x000000040f0a7825 */ /* 0x002fe200078e020c */
[----:B------:R-:W-:Y:S01]  /*01d0*/  CS2R R12, SRZ ;  /* 0x00000000000c7805 */ /* 0x000fe2000001ff00 */
[----:B----4-:R-:W1:Y:S05]  /*01e0*/  LDC.64 R4, c[0x0][0x238] ;  /* 0x00008e00ff047b82 */ /* 0x010e6a0000000a00 */
[----:B------:R-:W2:Y:S04]  /*01f0*/  @!P0 LDG.E.EL R12, desc[UR4][R8.64] ;  /* 0x00000004080c8981 */ /* 0x000ea8000c2e1900 */
[----:B------:R-:W2:Y:S01]  /*0200*/  @!P0 LDG.E.EL R13, desc[UR4][R10.64] ;  /* 0x000000040a0d8981 */ /* 0x000ea2000c2e1900 */
[----:B0-----:R-:W-:Y:S01]  /*0210*/  MOV R6, 0x3e800000 ;  /* 0x3e80000000067802 */ /* 0x001fe20000000f00 */
[----:B---3--:R-:W-:-:S04]  /*0220*/  FADD R14, R14, 9.9999997473787516356e-06 ;  /* 0x3727c5ac0e0e7421 */ /* 0x008fc80000000000 */
[----:B------:R-:W0:Y:S01]  /*0230*/  MUFU.SQRT R15, R14 ;  /* 0x0000000e000f7308 */ /* 0x000e220000002000 */
[----:B-----5:R-:W-:Y:S01]  /*0240*/  FADD R2, -R3, R2 ;  /* 0x0000000203027221 */ /* 0x020fe20000000100 */
[C---:B0-----:R-:W-:Y:S02]  /*0250*/  FSETP.GT.AND P1, PT, R15.reuse, 8.50705917302346158658e+37, PT ;  /* 0x7e8000000f00780b */ /* 0x041fe40003f24000 */
[----:B------:R-:W-:Y:S02]  /*0260*/  FSETP.GEU.AND P2, PT, R15, 1.175494350822287508e-38, PT ;  /* 0x008000000f00780b */ /* 0x000fe40003f4e000 */
[----:B------:R-:W-:-:S09]  /*0270*/  FSEL R6, R6, 1, P1 ;  /* 0x3f80000006067808 */ /* 0x000fd20000800000 */
[----:B------:R-:W-:Y:S02]  /*0280*/  @P1 FMUL R15, R15, 0.25 ;  /* 0x3e8000000f0f1820 */ /* 0x000fe40000400000 */
[----:B------:R-:W-:Y:S02]  /*0290*/  @!P2 FMUL R6, R6, 16777216 ;  /* 0x4b8000000606a820 */ /* 0x000fe40000400000 */
[----:B------:R-:W-:-:S06]  /*02a0*/  @!P2 FMUL R15, R15, 16777216 ;  /* 0x4b8000000f0fa820 */ /* 0x000fcc0000400000 */
[----:B------:R-:W0:Y:S02]  /*02b0*/  MUFU.RCP R15, R15 ;  /* 0x0000000f000f7308 */ /* 0x000e240000001000 */
[----:B0-----:R-:W-:-:S04]  /*02c0*/  FMUL R3, R15, R6 ;  /* 0x000000060f037220 */ /* 0x001fc80000400000 */
[----:B------:R-:W-:-:S04]  /*02d0*/  FMUL R2, R2, R3 ;  /* 0x0000000302027220 */ /* 0x000fc80000400000 */
[----:B--2---:R-:W-:Y:S01]  /*02e0*/  FFMA R12, R2, R12, R13 ;  /* 0x0000000c020c7223 */ /* 0x004fe2000000000d */
[----:B-1----:R-:W-:-:S04]  /*02f0*/  IMAD.WIDE R2, R0, 0x4, R4 ;  /* 0x0000000400027825 */ /* 0x002fc800078e0204 */
[----:B------:R-:W-:-:S04]  /*0300*/  FSETP.GEU.AND P1, PT, R12, RZ, PT ;  /* 0x000000ff0c00720b */ /* 0x000fc80003f2e000 */
[----:B------:R-:W-:Y:S01]  /*0310*/  FSEL R5, R12, RZ, P1 ;  /* 0x000000ff0c057208 */ /* 0x000fe20000800000 */
[----:B------:R-:W-:Y:S08]  /*0320*/  @P0 EXIT ;  /* 0x000000000000094d */ /* 0x000ff00003800000 */
[----:B------:R-:W-:Y:S01]  /*0330*/  STG.E desc[UR4][R2.64], R5 ;  /* 0x0000000502007986 */ /* 0x000fe2000c101904 */
[----:B------:R-:W-:Y:S05]  /*0340*/  EXIT ;  /* 0x000000000000794d */ /* 0x000fea0003800000 */
.L_x_0:
[----:B------:R-:W-:-:S00]  /*0350*/  BRA `(.L_x_0) ;  /* 0xfffffffc00fc7947 */ /* 0x000fc0000383ffff */
[----:B------:R-:W-:-:S00]  /*0360*/  NOP ;  /* 0x0000000000007918 */ /* 0x000fc00000000000 */
        /* <DEDUP_REMOVED lines=9> */
.L_x_1:


//--------------------- .nv.global.init           --------------------------
	.section	.nv.global.init,"aw",@progbits
.nv.global.init:
	.type		_$_str,@object
	.size		_$_str,(_$_str_$_2 - _$_str)
_$_str:
        /*0000*/ 	.byte	0x5f, 0x5f, 0x43, 0x55, 0x44, 0x41, 0x5f, 0x46, 0x54, 0x5a, 0x00
	.type		_$_str_$_2,@object
	.size		_$_str_$_2,(.L_1 - _$_str_$_2)
_$_str_$_2:
        /*000b*/ 	.byte	0x5f, 0x5f, 0x43, 0x55, 0x44, 0x41, 0x5f, 0x50, 0x52, 0x45, 0x43, 0x5f, 0x53, 0x51, 0x52, 0x54
        /*001b*/ 	.byte	0x00
.L_1:


//--------------------- .nv.constant0.triton_poi_fused__native_batch_norm_legit_no_training_relu_2 --------------------------
	.section	.nv.constant0.triton_poi_fused__native_batch_norm_legit_no_training_relu_2,"a",@progbits
	.sectionflags	@""
	.align	4
.nv.constant0.triton_poi_fused__native_batch_norm_legit_no_training_relu_2:
	.zero		580
